//
// Generated by NVIDIA NVVM Compiler
//
// Compiler Build ID: CL-36424714
// Cuda compilation tools, release 13.0, V13.0.88
// Based on NVVM 20.0.0
//

.version 9.0
.target sm_100
.address_size 64

	// .globl	_ZN8parallel14GoldbergTarjan11pushrelableEPiS1_iS1_S1_i

.visible .entry _ZN8parallel14GoldbergTarjan11pushrelableEPiS1_iS1_S1_i(
	.param .u64 .ptr .align 1 _ZN8parallel14GoldbergTarjan11pushrelableEPiS1_iS1_S1_i_param_0,
	.param .u64 .ptr .align 1 _ZN8parallel14GoldbergTarjan11pushrelableEPiS1_iS1_S1_i_param_1,
	.param .u32 _ZN8parallel14GoldbergTarjan11pushrelableEPiS1_iS1_S1_i_param_2,
	.param .u64 .ptr .align 1 _ZN8parallel14GoldbergTarjan11pushrelableEPiS1_iS1_S1_i_param_3,
	.param .u64 .ptr .align 1 _ZN8parallel14GoldbergTarjan11pushrelableEPiS1_iS1_S1_i_param_4,
	.param .u32 _ZN8parallel14GoldbergTarjan11pushrelableEPiS1_iS1_S1_i_param_5
)
{
	.reg .pred 	%p<19>;
	.reg .b32 	%r<104>;
	.reg .b64 	%rd<31>;

	ld.param.u64 	%rd14, [_ZN8parallel14GoldbergTarjan11pushrelableEPiS1_iS1_S1_i_param_1];
	ld.param.u32 	%r45, [_ZN8parallel14GoldbergTarjan11pushrelableEPiS1_iS1_S1_i_param_2];
	ld.param.u64 	%rd15, [_ZN8parallel14GoldbergTarjan11pushrelableEPiS1_iS1_S1_i_param_3];
	ld.param.u64 	%rd16, [_ZN8parallel14GoldbergTarjan11pushrelableEPiS1_iS1_S1_i_param_4];
	ld.param.u32 	%r46, [_ZN8parallel14GoldbergTarjan11pushrelableEPiS1_iS1_S1_i_param_5];
	cvta.to.global.u64 	%rd1, %rd14;
	cvta.to.global.u64 	%rd2, %rd16;
	cvta.to.global.u64 	%rd3, %rd15;
	mov.u32 	%r1, %tid.x;
	mul.wide.u32 	%rd17, %r1, 4;
	add.s64 	%rd4, %rd3, %rd17;
	ld.global.u32 	%r2, [%rd4];
	setp.lt.s32 	%p1, %r2, 1;
	@%p1 bra 	$L__BB0_22;
	add.s64 	%rd5, %rd2, %rd17;
	ld.global.u32 	%r3, [%rd5];
	setp.ge.s32 	%p2, %r3, %r46;
	@%p2 bra 	$L__BB0_22;
	setp.lt.s32 	%p3, %r45, 1;
	mov.b32 	%r83, 2147483647;
	mov.u32 	%r84, %r83;
	@%p3 bra 	$L__BB0_19;
	mul.lo.s32 	%r4, %r45, %r1;
	and.b32  	%r5, %r45, 3;
	setp.lt.u32 	%p4, %r45, 4;
	mov.b32 	%r84, 2147483647;
	mov.b32 	%r97, 0;
	mov.u32 	%r83, %r84;
	@%p4 bra 	$L__BB0_14;
	and.b32  	%r97, %r45, 2147483644;
	mov.b32 	%r84, 2147483647;
	mov.b32 	%r80, 0;
$L__BB0_5:
	add.s32 	%r53, %r80, %r4;
	mul.wide.u32 	%rd19, %r53, 4;
	add.s64 	%rd6, %rd1, %rd19;
	ld.global.u32 	%r54, [%rd6];
	setp.lt.s32 	%p5, %r54, 1;
	mul.wide.u32 	%rd20, %r80, 4;
	add.s64 	%rd7, %rd2, %rd20;
	@%p5 bra 	$L__BB0_7;
	ld.global.u32 	%r55, [%rd7];
	setp.lt.s32 	%p6, %r55, %r83;
	min.s32 	%r83, %r55, %r83;
	selp.b32 	%r84, %r80, %r84, %p6;
$L__BB0_7:
	ld.global.u32 	%r56, [%rd6+4];
	setp.lt.s32 	%p7, %r56, 1;
	@%p7 bra 	$L__BB0_9;
	add.s32 	%r57, %r80, 1;
	ld.global.u32 	%r58, [%rd7+4];
	setp.lt.s32 	%p8, %r58, %r83;
	min.s32 	%r83, %r58, %r83;
	selp.b32 	%r84, %r57, %r84, %p8;
$L__BB0_9:
	ld.global.u32 	%r59, [%rd6+8];
	setp.lt.s32 	%p9, %r59, 1;
	@%p9 bra 	$L__BB0_11;
	add.s32 	%r60, %r80, 2;
	ld.global.u32 	%r61, [%rd7+8];
	setp.lt.s32 	%p10, %r61, %r83;
	min.s32 	%r83, %r61, %r83;
	selp.b32 	%r84, %r60, %r84, %p10;
$L__BB0_11:
	ld.global.u32 	%r62, [%rd6+12];
	setp.lt.s32 	%p11, %r62, 1;
	@%p11 bra 	$L__BB0_13;
	add.s32 	%r63, %r80, 3;
	ld.global.u32 	%r64, [%rd7+12];
	setp.lt.s32 	%p12, %r64, %r83;
	min.s32 	%r83, %r64, %r83;
	selp.b32 	%r84, %r63, %r84, %p12;
$L__BB0_13:
	add.s32 	%r80, %r80, 4;
	setp.ne.s32 	%p13, %r80, %r97;
	@%p13 bra 	$L__BB0_5;
$L__BB0_14:
	setp.eq.s32 	%p14, %r5, 0;
	@%p14 bra 	$L__BB0_19;
	mul.wide.u32 	%rd21, %r97, 4;
	add.s64 	%rd30, %rd2, %rd21;
	add.s32 	%r65, %r97, %r4;
	mul.wide.u32 	%rd22, %r65, 4;
	add.s64 	%rd29, %rd1, %rd22;
	neg.s32 	%r96, %r5;
$L__BB0_16:
	.pragma "nounroll";
	ld.global.u32 	%r66, [%rd29];
	setp.lt.s32 	%p15, %r66, 1;
	@%p15 bra 	$L__BB0_18;
	ld.global.u32 	%r67, [%rd30];
	setp.lt.s32 	%p16, %r67, %r83;
	min.s32 	%r83, %r67, %r83;
	selp.b32 	%r84, %r97, %r84, %p16;
$L__BB0_18:
	add.s32 	%r97, %r97, 1;
	add.s64 	%rd30, %rd30, 4;
	add.s64 	%rd29, %rd29, 4;
	add.s32 	%r96, %r96, 1;
	setp.ne.s32 	%p17, %r96, 0;
	@%p17 bra 	$L__BB0_16;
$L__BB0_19:
	setp.le.s32 	%p18, %r3, %r83;
	@%p18 bra 	$L__BB0_21;
	mad.lo.s32 	%r69, %r45, %r1, %r84;
	mul.wide.s32 	%rd23, %r69, 4;
	add.s64 	%rd24, %rd1, %rd23;
	ld.global.u32 	%r70, [%rd24];
	min.s32 	%r71, %r2, %r70;
	sub.s32 	%r72, %r70, %r71;
	st.global.u32 	[%rd24], %r72;
	ld.global.u32 	%r73, [%rd4];
	sub.s32 	%r74, %r73, %r71;
	st.global.u32 	[%rd4], %r74;
	mad.lo.s32 	%r75, %r84, %r45, %r1;
	mul.wide.s32 	%rd25, %r75, 4;
	add.s64 	%rd26, %rd1, %rd25;
	ld.global.u32 	%r76, [%rd26];
	add.s32 	%r77, %r76, %r71;
	st.global.u32 	[%rd26], %r77;
	mul.wide.s32 	%rd27, %r84, 4;
	add.s64 	%rd28, %rd3, %rd27;
	ld.global.u32 	%r78, [%rd28];
	sub.s32 	%r79, %r78, %r71;
	st.global.u32 	[%rd28], %r79;
	bra.uni 	$L__BB0_22;
$L__BB0_21:
	add.s32 	%r68, %r83, 1;
	st.global.u32 	[%rd5], %r68;
$L__BB0_22:
	ret;

}


// ===== COMPILED SASS (sm_100) =====

	.target	sm_100

	.elftype	@"ET_EXEC"


//--------------------- .note.nv.tkinfo           --------------------------
	.section	.note.nv.tkinfo,"",@"SHT_NOTE"
	.sectionflags	@"SHF_NOTE_NV_TKINFO"
	.tkinfo
        /*0018*/ 	.word	0x00000002
        /*0030*/ 	.string	""
        /*0030*/ 	.string	"ptxas"
        /*0030*/ 	.string	"Cuda compilation tools, release 13.0, V13.0.88"
        /*0030*/ 	.string	"Build cuda_13.0.r13.0/compiler.36424714_0"
        /*0030*/ 	.string	"-arch sm_100 -m 64 "



//--------------------- .note.nv.cuinfo           --------------------------
	.section	.note.nv.cuinfo,"",@"SHT_NOTE"
	.sectionflags	@"SHF_NOTE_NV_CUINFO"
        /*0018*/ 	.short	0x0002
        /*001a*/ 	.short	0x0064
        /*001c*/ 	.short	0x0082
	.zero		2


//--------------------- .nv.info                  --------------------------
	.section	.nv.info,"",@"SHT_CUDA_INFO"
	.align	4


	//----- nvinfo : EIATTR_REGCOUNT
	.align		4
        /*0000*/ 	.byte	0x04, 0x2f
        /*0002*/ 	.short	(.L_1 - .L_0)
	.align		4
.L_0:
        /*0004*/ 	.word	index@(_ZN8parallel14GoldbergTarjan11pushrelableEPiS1_iS1_S1_i)
        /*0008*/ 	.word	0x00000020


	//----- nvinfo : EIATTR_FRAME_SIZE
	.align		4
.L_1:
        /*000c*/ 	.byte	0x04, 0x11
        /*000e*/ 	.short	(.L_3 - .L_2)
	.align		4
.L_2:
        /*0010*/ 	.word	index@(_ZN8parallel14GoldbergTarjan11pushrelableEPiS1_iS1_S1_i)
        /*0014*/ 	.word	0x00000000


	//----- nvinfo : EIATTR_MIN_STACK_SIZE
	.align		4
.L_3:
        /*0018*/ 	.byte	0x04, 0x12
        /*001a*/ 	.short	(.L_5 - .L_4)
	.align		4
.L_4:
        /*001c*/ 	.word	index@(_ZN8parallel14GoldbergTarjan11pushrelableEPiS1_iS1_S1_i)
        /*0020*/ 	.word	0x00000000
.L_5:


//--------------------- .nv.compat                --------------------------
	.section	.nv.compat,"",@"SHT_CUDA_COMPAT_INFO"
	.align	4
        /*0000*/ 	.byte	0x02, 0x09, 0x00, 0x00, 0x02, 0x02, 0x01, 0x00, 0x02, 0x05, 0x05, 0x00, 0x03, 0x07, 0x01, 0x01
        /*0010*/ 	.byte	0x02, 0x03, 0x00, 0x00, 0x02, 0x06, 0x01, 0x00, 0x04, 0x0b, 0x08, 0x00, 0x09, 0x00, 0x00, 0x00
        /*0020*/ 	.byte	0x00, 0x00, 0x00, 0x00


//--------------------- .nv.info._ZN8parallel14GoldbergTarjan11pushrelableEPiS1_iS1_S1_i --------------------------
	.section	.nv.info._ZN8parallel14GoldbergTarjan11pushrelableEPiS1_iS1_S1_i,"",@"SHT_CUDA_INFO"
	.sectionflags	@""
	.align	4


	//----- nvinfo : EIATTR_CUDA_API_VERSION
	.align		4
        /*0000*/ 	.byte	0x04, 0x37
        /*0002*/ 	.short	(.L_7 - .L_6)
.L_6:
        /*0004*/ 	.word	0x00000082


	//----- nvinfo : EIATTR_KPARAM_INFO
	.align		4
.L_7:
        /*0008*/ 	.byte	0x04, 0x17
        /*000a*/ 	.short	(.L_9 - .L_8)
.L_8:
        /*000c*/ 	.word	0x00000000
        /*0010*/ 	.short	0x0005
        /*0012*/ 	.short	0x0028
        /*0014*/ 	.byte	0x00, 0xf0, 0x11, 0x00


	//----- nvinfo : EIATTR_KPARAM_INFO
	.align		4
.L_9:
        /*0018*/ 	.byte	0x04, 0x17
        /*001a*/ 	.short	(.L_11 - .L_10)
.L_10:
        /*001c*/ 	.word	0x00000000
        /*0020*/ 	.short	0x0004
        /*0022*/ 	.short	0x0020
        /*0024*/ 	.byte	0x00, 0xf5, 0x21, 0x00


	//----- nvinfo : EIATTR_KPARAM_INFO
	.align		4
.L_11:
        /*0028*/ 	.byte	0x04, 0x17
        /*002a*/ 	.short	(.L_13 - .L_12)
.L_12:
        /*002c*/ 	.word	0x00000000
        /*0030*/ 	.short	0x0003
        /*0032*/ 	.short	0x0018
        /*0034*/ 	.byte	0x00, 0xf5, 0x21, 0x00


	//----- nvinfo : EIATTR_KPARAM_INFO
	.align		4
.L_13:
        /*0038*/ 	.byte	0x04, 0x17
        /*003a*/ 	.short	(.L_15 - .L_14)
.L_14:
        /*003c*/ 	.word	0x00000000
        /*0040*/ 	.short	0x0002
        /*0042*/ 	.short	0x0010
        /*0044*/ 	.byte	0x00, 0xf0, 0x11, 0x00


	//----- nvinfo : EIATTR_KPARAM_INFO
	.align		4
.L_15:
        /*0048*/ 	.byte	0x04, 0x17
        /*004a*/ 	.short	(.L_17 - .L_16)
.L_16:
        /*004c*/ 	.word	0x00000000
        /*0050*/ 	.short	0x0001
        /*0052*/ 	.short	0x0008
        /*0054*/ 	.byte	0x00, 0xf5, 0x21, 0x00


	//----- nvinfo : EIATTR_KPARAM_INFO
	.align		4
.L_17:
        /*0058*/ 	.byte	0x04, 0x17
        /*005a*/ 	.short	(.L_19 - .L_18)
.L_18:
        /*005c*/ 	.word	0x00000000
        /*0060*/ 	.short	0x0000
        /*0062*/ 	.short	0x0000
        /*0064*/ 	.byte	0x00, 0xf5, 0x21, 0x00


	//----- nvinfo : EIATTR_SPARSE_MMA_MASK
	.align		4
.L_19:
        /*0068*/ 	.byte	0x03, 0x50
        /*006a*/ 	.short	0x0000


	//----- nvinfo : EIATTR_MAXREG_COUNT
	.align		4
        /*006c*/ 	.byte	0x03, 0x1b
        /*006e*/ 	.short	0x00ff


	//----- nvinfo : EIATTR_MERCURY_ISA_VERSION
	.align		4
        /*0070*/ 	.byte	0x03, 0x5f
        /*0072*/ 	.short	0x0101


	//----- nvinfo : EIATTR_VRC_CTA_INIT_COUNT
	.align		4
        /*0074*/ 	.byte	0x02, 0x4a
	.zero		1
	.zero		1


	//----- nvinfo : EIATTR_EXIT_INSTR_OFFSETS
	.align		4
        /*0078*/ 	.byte	0x04, 0x1c
        /*007a*/ 	.short	(.L_21 - .L_20)


	//   ....[0]....
.L_20:
        /*007c*/ 	.word	0x00000070


	//   ....[1]....
        /*0080*/ 	.word	0x000000f0


	//   ....[2]....
        /*0084*/ 	.word	0x00001570


	//   ....[3]....
        /*0088*/ 	.word	0x000015a0


	//----- nvinfo : EIATTR_CRS_STACK_SIZE
	.align		4
.L_21:
        /*008c*/ 	.byte	0x04, 0x1e
        /*008e*/ 	.short	(.L_23 - .L_22)
.L_22:
        /*0090*/ 	.word	0x00000000


	//----- nvinfo : EIATTR_CBANK_PARAM_SIZE
	.align		4
.L_23:
        /*0094*/ 	.byte	0x03, 0x19
        /*0096*/ 	.short	0x002c


	//----- nvinfo : EIATTR_PARAM_CBANK
	.align		4
        /*0098*/ 	.byte	0x04, 0x0a
        /*009a*/ 	.short	(.L_25 - .L_24)
	.align		4
.L_24:
        /*009c*/ 	.word	index@(.nv.constant0._ZN8parallel14GoldbergTarjan11pushrelableEPiS1_iS1_S1_i)
        /*00a0*/ 	.short	0x0380
        /*00a2*/ 	.short	0x002c


	//----- nvinfo : EIATTR_SW_WAR
	.align		4
.L_25:
        /*00a4*/ 	.byte	0x04, 0x36
        /*00a6*/ 	.short	(.L_27 - .L_26)
.L_26:
        /*00a8*/ 	.word	0x00000008
.L_27:


//--------------------- .nv.callgraph             --------------------------
	.section	.nv.callgraph,"",@"SHT_CUDA_CALLGRAPH"
	.align	4
	.sectionentsize	8
	.align		4
        /*0000*/ 	.word	0x00000000
	.align		4
        /*0004*/ 	.word	0xffffffff
	.align		4
        /*0008*/ 	.word	0x00000000
	.align		4
        /*000c*/ 	.word	0xfffffffe
	.align		4
        /*0010*/ 	.word	0x00000000
	.align		4
        /*0014*/ 	.word	0xfffffffd
	.align		4
        /*0018*/ 	.word	0x00000000
	.align		4
        /*001c*/ 	.word	0xfffffffc


//--------------------- .text._ZN8parallel14GoldbergTarjan11pushrelableEPiS1_iS1_S1_i --------------------------
	.section	.text._ZN8parallel14GoldbergTarjan11pushrelableEPiS1_iS1_S1_i,"ax",@progbits
	.align	128
        .global         _ZN8parallel14GoldbergTarjan11pushrelableEPiS1_iS1_S1_i
        .type           _ZN8parallel14GoldbergTarjan11pushrelableEPiS1_iS1_S1_i,@function
        .size           _ZN8parallel14GoldbergTarjan11pushrelableEPiS1_iS1_S1_i,(.L_x_9 - _ZN8parallel14GoldbergTarjan11pushrelableEPiS1_iS1_S1_i)
        .other          _ZN8parallel14GoldbergTarjan11pushrelableEPiS1_iS1_S1_i,@"STO_CUDA_ENTRY STV_DEFAULT"
_ZN8parallel14GoldbergTarjan11pushrelableEPiS1_iS1_S1_i:
.text._ZN8parallel14GoldbergTarjan11pushrelableEPiS1_iS1_S1_i:
[----:B------:R-:W-:Y:S01]  /*0000*/  LDC R1, c[0x0][0x37c] ;  /* 0x0000df00ff017b82 */ /* 0x000fe20000000800 */
[----:B------:R-:W0:Y:S07]  /*0010*/  S2R R3, SR_TID.X ;  /* 0x0000000000037919 */ /* 0x000e2e0000002100 */
[----:B------:R-:W0:Y:S01]  /*0020*/  LDC.64 R8, c[0x0][0x398] ;  /* 0x0000e600ff087b82 */ /* 0x000e220000000a00 */
[----:B------:R-:W1:Y:S01]  /*0030*/  LDCU.64 UR4, c[0x0][0x358] ;  /* 0x00006b00ff0477ac */ /* 0x000e620008000a00 */
[----:B0-----:R-:W-:-:S05]  /*0040*/  IMAD.WIDE.U32 R8, R3, 0x4, R8 ;  /* 0x0000000403087825 */ /* 0x001fca00078e0008 */
[----:B-1----:R-:W2:Y:S02]  /*0050*/  LDG.E R4, desc[UR4][R8.64] ;  /* 0x0000000408047981 */ /* 0x002ea4000c1e1900 */
[----:B--2---:R-:W-:-:S13]  /*0060*/  ISETP.GE.AND P0, PT, R4, 0x1, PT ;  /* 0x000000010400780c */ /* 0x004fda0003f06270 */
[----:B------:R-:W-:Y:S05]  /*0070*/  @!P0 EXIT ;  /* 0x000000000000894d */ /* 0x000fea0003800000 */
[----:B------:R-:W0:Y:S02]  /*0080*/  LDCU.64 UR6, c[0x0][0x3a0] ;  /* 0x00007400ff0677ac */ /* 0x000e240008000a00 */
[----:B0-----:R-:W-:Y:S01]  /*0090*/  IMAD.U32 R10, RZ, RZ, UR6 ;  /* 0x00000006ff0a7e24 */ /* 0x001fe2000f8e00ff */
[----:B------:R-:W0:Y:S01]  /*00a0*/  LDCU UR6, c[0x0][0x3a8] ;  /* 0x00007500ff0677ac */ /* 0x000e220008000800 */
[----:B------:R-:W-:Y:S02]  /*00b0*/  IMAD.U32 R11, RZ, RZ, UR7 ;  /* 0x00000007ff0b7e24 */ /* 0x000fe4000f8e00ff */
[----:B------:R-:W-:-:S05]  /*00c0*/  IMAD.WIDE.U32 R12, R3, 0x4, R10 ;  /* 0x00000004030c7825 */ /* 0x000fca00078e000a */
[----:B------:R-:W0:Y:S02]  /*00d0*/  LDG.E R5, desc[UR4][R12.64] ;  /* 0x000000040c057981 */ /* 0x000e24000c1e1900 */
[----:B0-----:R-:W-:-:S13]  /*00e0*/  ISETP.GE.AND P0, PT, R5, UR6, PT ;  /* 0x0000000605007c0c */ /* 0x001fda000bf06270 */
[----:B------:R-:W-:Y:S05]  /*00f0*/  @P0 EXIT ;  /* 0x000000000000094d */ /* 0x000fea0003800000 */
[----:B------:R-:W0:Y:S01]  /*0100*/  LDC R6, c[0x0][0x390] ;  /* 0x0000e400ff067b82 */ /* 0x000e220000000800 */
[----:B------:R-:W-:Y:S02]  /*0110*/  IMAD.MOV.U32 R0, RZ, RZ, 0x7fffffff ;  /* 0x7fffffffff007424 */ /* 0x000fe400078e00ff */
[----:B------:R-:W-:Y:S01]  /*0120*/  IMAD.MOV.U32 R2, RZ, RZ, 0x7fffffff ;  /* 0x7fffffffff027424 */ /* 0x000fe200078e00ff */
[----:B0-----:R-:W-:-:S13]  /*0130*/  ISETP.GE.AND P0, PT, R6, 0x1, PT ;  /* 0x000000010600780c */ /* 0x001fda0003f06270 */
[----:B------:R-:W-:Y:S05]  /*0140*/  @!P0 BRA `(.L_x_0) ;  /* 0x0000001000ac8947 */ /* 0x000fea0003800000 */
[C---:B------:R-:W-:Y:S01]  /*0150*/  ISETP.GE.U32.AND P0, PT, R6.reuse, 0x4, PT ;  /* 0x000000040600780c */ /* 0x040fe20003f06070 */
[----:B------:R-:W-:Y:S01]  /*0160*/  IMAD.MOV.U32 R2, RZ, RZ, 0x7fffffff ;  /* 0x7fffffffff027424 */ /* 0x000fe200078e00ff */
[----:B------:R-:W-:Y:S01]  /*0170*/  LOP3.LUT R7, R6, 0x3, RZ, 0xc0, !PT ;  /* 0x0000000306077812 */ /* 0x000fe200078ec0ff */
[----:B------:R-:W-:Y:S02]  /*0180*/  IMAD.MOV.U32 R25, RZ, RZ, RZ ;  /* 0x000000ffff197224 */ /* 0x000fe400078e00ff */
[----:B------:R-:W-:-:S08]  /*0190*/  IMAD.MOV.U32 R0, RZ, RZ, 0x7fffffff ;  /* 0x7fffffffff007424 */ /* 0x000fd000078e00ff */
[----:B------:R-:W-:Y:S05]  /*01a0*/  @!P0 BRA `(.L_x_1) ;  /* 0x0000001000288947 */ /* 0x000fea0003800000 */
[----:B------:R-:W0:Y:S01]  /*01b0*/  LDC.64 R14, c[0x0][0x388] ;  /* 0x0000e200ff0e7b82 */ /* 0x000e220000000a00 */
[----:B------:R-:W-:Y:S01]  /*01c0*/  LOP3.LUT R25, R6, 0x7ffffffc, RZ, 0xc0, !PT ;  /* 0x7ffffffc06197812 */ /* 0x000fe200078ec0ff */
[----:B------:R-:W-:Y:S02]  /*01d0*/  IMAD.MOV.U32 R2, RZ, RZ, 0x7fffffff ;  /* 0x7fffffffff027424 */ /* 0x000fe400078e00ff */
[----:B------:R-:W-:Y:S01]  /*01e0*/  IMAD.MOV.U32 R27, RZ, RZ, RZ ;  /* 0x000000ffff1b7224 */ /* 0x000fe200078e00ff */
[----:B------:R-:W-:-:S13]  /*01f0*/  ISETP.GT.AND P0, PT, R25, RZ, PT ;  /* 0x000000ff1900720c */ /* 0x000fda0003f04270 */
[----:B------:R-:W-:Y:S05]  /*0200*/  @!P0 BRA `(.L_x_2) ;  /* 0x0000000c00788947 */ /* 0x000fea0003800000 */
[----:B------:R-:W-:Y:S01]  /*0210*/  IMAD.IADD R16, R25, 0x1, -R27 ;  /* 0x0000000119107824 */ /* 0x000fe200078e0a1b */
[----:B------:R-:W-:-:S04]  /*0220*/  PLOP3.LUT P0, PT, PT, PT, PT, 0x80, 0x8 ;  /* 0x000000000008781c */ /* 0x000fc80003f0f070 */
[----:B------:R-:W-:-:S13]  /*0230*/  ISETP.GT.AND P1, PT, R16, 0xc, PT ;  /* 0x0000000c1000780c */ /* 0x000fda0003f24270 */
[----:B------:R-:W-:Y:S05]  /*0240*/  @!P1 BRA `(.L_x_3) ;  /* 0x00000008003c9947 */ /* 0x000fea0003800000 */
[----:B------:R-:W1:Y:S01]  /*0250*/  LDC R6, c[0x0][0x390] ;  /* 0x0000e400ff067b82 */ /* 0x000e620000000800 */
[----:B------:R-:W-:Y:S01]  /*0260*/  PLOP3.LUT P0, PT, PT, PT, PT, 0x8, 0x80 ;  /* 0x000000000080781c */ /* 0x000fe20003f0e170 */
[----:B------:R-:W-:-:S06]  /*0270*/  VIADD R24, R25, 0xfffffff4 ;  /* 0xfffffff419187836 */ /* 0x000fcc0000000000 */
[----:B------:R-:W2:Y:S06]  /*0280*/  LDC.64 R16, c[0x0][0x388] ;  /* 0x0000e200ff107b82 */ /* 0x000eac0000000a00 */
.L_x_4:
[----:B-1----:R-:W-:Y:S01]  /*0290*/  IMAD R21, R3, R6, R27 ;  /* 0x0000000603157224 */ /* 0x002fe200078e021b */
[----:B------:R-:W1:Y:S03]  /*02a0*/  LDC.64 R10, c[0x0][0x3a0] ;  /* 0x0000e800ff0a7b82 */ /* 0x000e660000000a00 */
[----:B--2---:R-:W-:-:S05]  /*02b0*/  IMAD.WIDE.U32 R20, R21, 0x4, R16 ;  /* 0x0000000415147825 */ /* 0x004fca00078e0010 */
[----:B------:R-:W2:Y:S04]  /*02c0*/  LDG.E R18, desc[UR4][R20.64] ;  /* 0x0000000414127981 */ /* 0x000ea8000c1e1900 */
[----:B------:R-:W3:Y:S01]  /*02d0*/  LDG.E R22, desc[UR4][R20.64+0x4] ;  /* 0x0000040414167981 */ /* 0x000ee2000c1e1900 */
[----:B--2---:R-:W-:Y:S01]  /*02e0*/  ISETP.GE.AND P4, PT, R18, 0x1, PT ;  /* 0x000000011200780c */ /* 0x004fe20003f86270 */
[----:B-1----:R-:W-:-:S12]  /*02f0*/  IMAD.WIDE.U32 R18, R27, 0x4, R10 ;  /* 0x000000041b127825 */ /* 0x002fd800078e000a */
[----:B------:R-:W2:Y:S01]  /*0300*/  @P4 LDG.E R23, desc[UR4][R18.64] ;  /* 0x0000000412174981 */ /* 0x000ea2000c1e1900 */
[----:B---3--:R-:W-:-:S03]  /*0310*/  ISETP.GE.AND P1, PT, R22, 0x1, PT ;  /* 0x000000011600780c */ /* 0x008fc60003f26270 */
[----:B------:R-:W3:Y:S01]  /*0320*/  LDG.E R22, desc[UR4][R20.64+0x8] ;  /* 0x0000080414167981 */ /* 0x000ee2000c1e1900 */
[----:B--2---:R-:W-:Y:S02]  /*0330*/  @P4 ISETP.GE.AND P6, PT, R23, R0, PT ;  /* 0x000000001700420c */ /* 0x004fe40003fc6270 */
[----:B------:R-:W-:-:S07]  /*0340*/  @P4 VIMNMX R0, PT, PT, R0, R23, PT ;  /* 0x0000001700004248 */ /* 0x000fce0003fe0100 */
[----:B------:R-:W2:Y:S02]  /*0350*/  @P1 LDG.E R23, desc[UR4][R18.64+0x4] ;  /* 0x0000040412171981 */ /* 0x000ea4000c1e1900 */
[----:B--2---:R-:W-:Y:S02]  /*0360*/  @P1 ISETP.GE.AND P5, PT, R23, R0, PT ;  /* 0x000000001700120c */ /* 0x004fe40003fa6270 */
[----:B------:R-:W-:Y:S02]  /*0370*/  @P1 VIMNMX R0, PT, PT, R0, R23, PT ;  /* 0x0000001700001248 */ /* 0x000fe40003fe0100 */
[----:B------:R-:W2:Y:S01]  /*0380*/  LDG.E R23, desc[UR4][R20.64+0xc] ;  /* 0x00000c0414177981 */ /* 0x000ea2000c1e1900 */
[----:B---3--:R-:W-:Y:S01]  /*0390*/  ISETP.GE.AND P2, PT, R22, 0x1, PT ;  /* 0x000000011600780c */ /* 0x008fe20003f46270 */
[----:B------:R-:W-:-:S12]  /*03a0*/  VIADD R29, R27, 0x4 ;  /* 0x000000041b1d7836 */ /* 0x000fd80000000000 */
[----:B------:R-:W3:Y:S01]  /*03b0*/  @P2 LDG.E R26, desc[UR4][R18.64+0x8] ;  /* 0x00000804121a2981 */ /* 0x000ee2000c1e1900 */
[----:B--2---:R-:W-:Y:S01]  /*03c0*/  ISETP.GE.AND P3, PT, R23, 0x1, PT ;  /* 0x000000011700780c */ /* 0x004fe20003f66270 */
[----:B------:R-:W-:-:S04]  /*03d0*/  IMAD R23, R3, R6, R29 ;  /* 0x0000000603177224 */ /* 0x000fc800078e021d */
[----:B------:R-:W-:-:S08]  /*03e0*/  IMAD.WIDE.U32 R22, R23, 0x4, R16 ;  /* 0x0000000417167825 */ /* 0x000fd000078e0010 */
[----:B------:R-:W2:Y:S04]  /*03f0*/  @P3 LDG.E R28, desc[UR4][R18.64+0xc] ;  /* 0x00000c04121c3981 */ /* 0x000ea8000c1e1900 */
[----:B------:R-:W4:Y:S01]  /*0400*/  LDG.E R18, desc[UR4][R22.64] ;  /* 0x0000000416127981 */ /* 0x000f22000c1e1900 */
[----:B------:R-:W-:Y:S02]  /*0410*/  @P4 SEL R2, R27, R2, !P6 ;  /* 0x000000021b024207 */ /* 0x000fe40007000000 */
[----:B------:R-:W-:Y:S02]  /*0420*/  PLOP3.LUT P6, PT, PT, PT, PT, 0x80, 0x8 ;  /* 0x000000000008781c */ /* 0x000fe40003fcf070 */
[----:B------:R-:W-:Y:S01]  /*0430*/  @P1 PLOP3.LUT P6, PT, P5, PT, PT, 0x80, 0x8 ;  /* 0x000000000008181c */ /* 0x000fe20002fcf070 */
[----:B------:R-:W-:Y:S01]  /*0440*/  IMAD.WIDE.U32 R20, R29, 0x4, R10 ;  /* 0x000000041d147825 */ /* 0x000fe200078e000a */
[----:B---3--:R-:W-:-:S02]  /*0450*/  @P2 ISETP.GE.AND P4, PT, R26, R0, PT ;  /* 0x000000001a00220c */ /* 0x008fc40003f86270 */
[----:B------:R-:W-:Y:S02]  /*0460*/  PLOP3.LUT P1, PT, PT, PT, PT, 0x80, 0x8 ;  /* 0x000000000008781c */ /* 0x000fe40003f2f070 */
[----:B------:R-:W-:Y:S02]  /*0470*/  @P2 PLOP3.LUT P1, PT, P4, PT, PT, 0x80, 0x8 ;  /* 0x000000000008281c */ /* 0x000fe4000272f070 */
[----:B------:R-:W-:Y:S02]  /*0480*/  @P2 VIMNMX R0, PT, PT, R0, R26, PT ;  /* 0x0000001a00002248 */ /* 0x000fe40003fe0100 */
[----:B----4-:R-:W-:Y:S02]  /*0490*/  ISETP.GE.AND P5, PT, R18, 0x1, PT ;  /* 0x000000011200780c */ /* 0x010fe40003fa6270 */
[----:B------:R-:W3:Y:S11]  /*04a0*/  LDG.E R18, desc[UR4][R22.64+0x4] ;  /* 0x0000040416127981 */ /* 0x000ef6000c1e1900 */
[----:B------:R-:W4:Y:S01]  /*04b0*/  @P5 LDG.E R19, desc[UR4][R20.64] ;  /* 0x0000000414135981 */ /* 0x000f22000c1e1900 */
[C---:B------:R-:W-:Y:S01]  /*04c0*/  @!P6 VIADD R2, R27.reuse, 0x1 ;  /* 0x000000011b02e836 */ /* 0x040fe20000000000 */
[----:B--2---:R-:W-:Y:S01]  /*04d0*/  @P3 ISETP.GE.AND P6, PT, R28, R0, PT ;  /* 0x000000001c00320c */ /* 0x004fe20003fc6270 */
[----:B------:R-:W-:Y:S01]  /*04e0*/  @!P1 VIADD R2, R27, 0x2 ;  /* 0x000000021b029836 */ /* 0x000fe20000000000 */
[----:B------:R-:W-:-:S02]  /*04f0*/  PLOP3.LUT P1, PT, PT, PT, PT, 0x80, 0x8 ;  /* 0x000000000008781c */ /* 0x000fc40003f2f070 */
[----:B------:R-:W-:Y:S02]  /*0500*/  @P3 PLOP3.LUT P1, PT, P6, PT, PT, 0x80, 0x8 ;  /* 0x000000000008381c */ /* 0x000fe4000372f070 */
[----:B------:R-:W-:-:S11]  /*0510*/  @P3 VIMNMX R0, PT, PT, R0, R28, PT ;  /* 0x0000001c00003248 */ /* 0x000fd60003fe0100 */
[----:B------:R-:W-:Y:S01]  /*0520*/  @!P1 VIADD R2, R27, 0x3 ;  /* 0x000000031b029836 */ /* 0x000fe20000000000 */
[----:B---3--:R-:W-:Y:S02]  /*0530*/  ISETP.GE.AND P1, PT, R18, 0x1, PT ;  /* 0x000000011200780c */ /* 0x008fe40003f26270 */
[----:B------:R-:W2:Y:S01]  /*0540*/  LDG.E R18, desc[UR4][R22.64+0x8] ;  /* 0x0000080416127981 */ /* 0x000ea2000c1e1900 */
[----:B----4-:R-:W-:Y:S02]  /*0550*/  @P5 ISETP.GE.AND P4, PT, R19, R0, PT ;  /* 0x000000001300520c */ /* 0x010fe40003f86270 */
[----:B------:R-:W-:-:S08]  /*0560*/  @P5 VIMNMX R0, PT, PT, R0, R19, PT ;  /* 0x0000001300005248 */ /* 0x000fd00003fe0100 */
[----:B------:R-:W3:Y:S01]  /*0570*/  @P1 LDG.E R19, desc[UR4][R20.64+0x4] ;  /* 0x0000040414131981 */ /* 0x000ee2000c1e1900 */
[----:B------:R-:W-:Y:S02]  /*0580*/  @P5 SEL R2, R29, R2, !P4 ;  /* 0x000000021d025207 */ /* 0x000fe40006000000 */
[----:B---3--:R-:W-:Y:S02]  /*0590*/  @P1 ISETP.GE.AND P5, PT, R19, R0, PT ;  /* 0x000000001300120c */ /* 0x008fe40003fa6270 */
[----:B------:R-:W-:Y:S02]  /*05a0*/  @P1 VIMNMX R0, PT, PT, R0, R19, PT ;  /* 0x0000001300001248 */ /* 0x000fe40003fe0100 */
[----:B------:R-:W3:Y:S01]  /*05b0*/  LDG.E R19, desc[UR4][R22.64+0xc] ;  /* 0x00000c0416137981 */ /* 0x000ee2000c1e1900 */
[----:B--2---:R-:W-:Y:S01]  /*05c0*/  ISETP.GE.AND P2, PT, R18, 0x1, PT ;  /* 0x000000011200780c */ /* 0x004fe20003f46270 */
[----:B------:R-:W-:-:S12]  /*05d0*/  VIADD R29, R27, 0x8 ;  /* 0x000000081b1d7836 */ /* 0x000fd80000000000 */
[----:B------:R-:W2:Y:S01]  /*05e0*/  @P2 LDG.E R26, desc[UR4][R20.64+0x8] ;  /* 0x00000804141a2981 */ /* 0x000ea2000c1e1900 */
[----:B---3--:R-:W-:Y:S01]  /*05f0*/  ISETP.GE.AND P3, PT, R19, 0x1, PT ;  /* 0x000000011300780c */ /* 0x008fe20003f66270 */
[----:B------:R-:W-:-:S04]  /*0600*/  IMAD R19, R3, R6, R29 ;  /* 0x0000000603137224 */ /* 0x000fc800078e021d */
[----:B------:R-:W-:Y:S01]  /*0610*/  IMAD.WIDE.U32 R18, R19, 0x4, R16 ;  /* 0x0000000413127825 */ /* 0x000fe200078e0010 */
[----:B------:R-:W-:-:S07]  /*0620*/  PLOP3.LUT P6, PT, PT, PT, PT, 0x80, 0x8 ;  /* 0x000000000008781c */ /* 0x000fce0003fcf070 */
[----:B------:R1:W3:Y:S04]  /*0630*/  @P3 LDG.E R28, desc[UR4][R20.64+0xc] ;  /* 0x00000c04141c3981 */ /* 0x0002e8000c1e1900 */
[----:B------:R-:W4:Y:S04]  /*0640*/  LDG.E R22, desc[UR4][R18.64+0x4] ;  /* 0x0000040412167981 */ /* 0x000f28000c1e1900 */
[----:B------:R-:W5:Y:S01]  /*0650*/  LDG.E R20, desc[UR4][R18.64] ;  /* 0x0000000412147981 */ /* 0x000f62000c1e1900 */
[----:B------:R-:W-:Y:S02]  /*0660*/  @P1 PLOP3.LUT P6, PT, P5, PT, PT, 0x80, 0x8 ;  /* 0x000000000008181c */ /* 0x000fe40002fcf070 */
[----:B--2---:R-:W-:-:S02]  /*0670*/  @P2 ISETP.GE.AND P4, PT, R26, R0, PT ;  /* 0x000000001a00220c */ /* 0x004fc40003f86270 */
[----:B------:R-:W-:Y:S02]  /*0680*/  PLOP3.LUT P1, PT, PT, PT, PT, 0x80, 0x8 ;  /* 0x000000000008781c */ /* 0x000fe40003f2f070 */
[----:B------:R-:W-:Y:S02]  /*0690*/  @P2 PLOP3.LUT P1, PT, P4, PT, PT, 0x80, 0x8 ;  /* 0x000000000008281c */ /* 0x000fe4000272f070 */
[----:B------:R-:W-:-:S05]  /*06a0*/  @P2 VIMNMX R0, PT, PT, R0, R26, PT ;  /* 0x0000001a00002248 */ /* 0x000fca0003fe0100 */
[----:B------:R-:W-:Y:S01]  /*06b0*/  @!P6 VIADD R2, R27, 0x5 ;  /* 0x000000051b02e836 */ /* 0x000fe20000000000 */
[----:B-----5:R-:W-:Y:S01]  /*06c0*/  ISETP.GE.AND P5, PT, R20, 0x1, PT ;  /* 0x000000011400780c */ /* 0x020fe20003fa6270 */
[----:B-1----:R-:W-:-:S12]  /*06d0*/  IMAD.WIDE.U32 R20, R29, 0x4, R10 ;  /* 0x000000041d147825 */ /* 0x002fd800078e000a */
[----:B------:R-:W2:Y:S01]  /*06e0*/  @P5 LDG.E R23, desc[UR4][R20.64] ;  /* 0x0000000414175981 */ /* 0x000ea2000c1e1900 */
[----:B---3--:R-:W-:Y:S01]  /*06f0*/  @P3 ISETP.GE.AND P6, PT, R28, R0, PT ;  /* 0x000000001c00320c */ /* 0x008fe20003fc6270 */
[----:B------:R-:W-:Y:S01]  /*0700*/  @!P1 VIADD R2, R27, 0x6 ;  /* 0x000000061b029836 */ /* 0x000fe20000000000 */
[----:B------:R-:W-:Y:S02]  /*0710*/  PLOP3.LUT P1, PT, PT, PT, PT, 0x80, 0x8 ;  /* 0x000000000008781c */ /* 0x000fe40003f2f070 */
[----:B------:R-:W-:Y:S02]  /*0720*/  @P3 PLOP3.LUT P1, PT, P6, PT, PT, 0x80, 0x8 ;  /* 0x000000000008381c */ /* 0x000fe4000372f070 */
[----:B------:R-:W-:-:S11]  /*0730*/  @P3 VIMNMX R0, PT, PT, R0, R28, PT ;  /* 0x0000001c00003248 */ /* 0x000fd60003fe0100 */
[----:B------:R-:W-:Y:S01]  /*0740*/  @!P1 VIADD R2, R27, 0x7 ;  /* 0x000000071b029836 */ /* 0x000fe20000000000 */
[----:B----4-:R-:W-:Y:S02]  /*0750*/  ISETP.GE.AND P1, PT, R22, 0x1, PT ;  /* 0x000000011600780c */ /* 0x010fe40003f26270 */
[----:B------:R-:W3:Y:S01]  /*0760*/  LDG.E R22, desc[UR4][R18.64+0x8] ;  /* 0x0000080412167981 */ /* 0x000ee2000c1e1900 */
[----:B--2---:R-:W-:Y:S02]  /*0770*/  @P5 ISETP.GE.AND P4, PT, R23, R0, PT ;  /* 0x000000001700520c */ /* 0x004fe40003f86270 */
[----:B------:R-:W-:-:S08]  /*0780*/  @P5 VIMNMX R0, PT, PT, R0, R23, PT ;  /* 0x0000001700005248 */ /* 0x000fd00003fe0100 */
[----:B------:R-:W2:Y:S01]  /*0790*/  @P1 LDG.E R23, desc[UR4][R20.64+0x4] ;  /* 0x0000040414171981 */ /* 0x000ea2000c1e1900 */
[----:B------:R-:W-:Y:S02]  /*07a0*/  @P5 SEL R2, R29, R2, !P4 ;  /* 0x000000021d025207 */ /* 0x000fe40006000000 */
[----:B--2---:R-:W-:Y:S02]  /*07b0*/  @P1 ISETP.GE.AND P5, PT, R23, R0, PT ;  /* 0x000000001700120c */ /* 0x004fe40003fa6270 */
[----:B------:R-:W-:Y:S02]  /*07c0*/  @P1 VIMNMX R0, PT, PT, R0, R23, PT ;  /* 0x0000001700001248 */ /* 0x000fe40003fe0100 */
[----:B------:R-:W2:Y:S01]  /*07d0*/  LDG.E R23, desc[UR4][R18.64+0xc] ;  /* 0x00000c0412177981 */ /* 0x000ea2000c1e1900 */
[----:B------:R-:W-:Y:S01]  /*07e0*/  VIADD R29, R27, 0xc ;  /* 0x0000000c1b1d7836 */ /* 0x000fe20000000000 */
[----:B---3--:R-:W-:-:S13]  /*07f0*/  ISETP.GE.AND P2, PT, R22, 0x1, PT ;  /* 0x000000011600780c */ /* 0x008fda0003f46270 */
[----:B------:R-:W3:Y:S01]  /*0800*/  @P2 LDG.E R26, desc[UR4][R20.64+0x8] ;  /* 0x00000804141a2981 */ /* 0x000ee2000c1e1900 */
[----:B--2---:R-:W-:Y:S01]  /*0810*/  ISETP.GE.AND P3, PT, R23, 0x1, PT ;  /* 0x000000011700780c */ /* 0x004fe20003f66270 */
[----:B------:R-:W-:-:S04]  /*0820*/  IMAD R23, R3, R6, R29 ;  /* 0x0000000603177224 */ /* 0x000fc800078e021d */
[----:B------:R-:W-:-:S05]  /*0830*/  IMAD.WIDE.U32 R22, R23, 0x4, R16 ;  /* 0x0000000417167825 */ /* 0x000fca00078e0010 */
[----:B------:R-:W2:Y:S01]  /*0840*/  LDG.E R18, desc[UR4][R22.64] ;  /* 0x0000000416127981 */ /* 0x000ea2000c1e1900 */
[----:B------:R-:W-:-:S03]  /*0850*/  PLOP3.LUT P6, PT, PT, PT, PT, 0x80, 0x8 ;  /* 0x000000000008781c */ /* 0x000fc60003fcf070 */
[----:B------:R-:W4:Y:S01]  /*0860*/  @P3 LDG.E R28, desc[UR4][R20.64+0xc] ;  /* 0x00000c04141c3981 */ /* 0x000f22000c1e1900 */
[----:B------:R-:W-:-:S03]  /*0870*/  @P1 PLOP3.LUT P6, PT, P5, PT, PT, 0x80, 0x8 ;  /* 0x000000000008181c */ /* 0x000fc60002fcf070 */
[----:B------:R-:W5:Y:S01]  /*0880*/  LDG.E R20, desc[UR4][R22.64+0x4] ;  /* 0x0000040416147981 */ /* 0x000f62000c1e1900 */
[----:B---3--:R-:W-:Y:S02]  /*0890*/  @P2 ISETP.GE.AND P4, PT, R26, R0, PT ;  /* 0x000000001a00220c */ /* 0x008fe40003f86270 */
[----:B--2---:R-:W-:Y:S01]  /*08a0*/  ISETP.GE.AND P5, PT, R18, 0x1, PT ;  /* 0x000000011200780c */ /* 0x004fe20003fa6270 */
[----:B------:R-:W-:-:S12]  /*08b0*/  IMAD.WIDE.U32 R18, R29, 0x4, R10 ;  /* 0x000000041d127825 */ /* 0x000fd800078e000a */
[----:B------:R-:W2:Y:S01]  /*08c0*/  @P5 LDG.E R21, desc[UR4][R18.64] ;  /* 0x0000000412155981 */ /* 0x000ea2000c1e1900 */
[----:B------:R-:W-:Y:S02]  /*08d0*/  PLOP3.LUT P1, PT, PT, PT, PT, 0x80, 0x8 ;  /* 0x000000000008781c */ /* 0x000fe40003f2f070 */
[----:B------:R-:W-:Y:S02]  /*08e0*/  @P2 PLOP3.LUT P1, PT, P4, PT, PT, 0x80, 0x8 ;  /* 0x000000000008281c */ /* 0x000fe4000272f070 */
[----:B------:R-:W-:Y:S01]  /*08f0*/  @P2 VIMNMX R0, PT, PT, R0, R26, PT ;  /* 0x0000001a00002248 */ /* 0x000fe20003fe0100 */
[----:B------:R-:W-:-:S03]  /*0900*/  @!P6 VIADD R2, R27, 0x9 ;  /* 0x000000091b02e836 */ /* 0x000fc60000000000 */
[----:B----4-:R-:W-:Y:S02]  /*0910*/  @P3 ISETP.GE.AND P6, PT, R28, R0, PT ;  /* 0x000000001c00320c */ /* 0x010fe40003fc6270 */
[----:B------:R-:W-:-:S05]  /*0920*/  @P3 VIMNMX R0, PT, PT, R0, R28, PT ;  /* 0x0000001c00003248 */ /* 0x000fca0003fe0100 */
[----:B------:R-:W-:Y:S01]  /*0930*/  @!P1 VIADD R2, R27, 0xa ;  /* 0x0000000a1b029836 */ /* 0x000fe20000000000 */
[----:B------:R-:W-:Y:S02]  /*0940*/  PLOP3.LUT P1, PT, PT, PT, PT, 0x80, 0x8 ;  /* 0x000000000008781c */ /* 0x000fe40003f2f070 */
[----:B------:R-:W-:Y:S02]  /*0950*/  @P3 PLOP3.LUT P1, PT, P6, PT, PT, 0x80, 0x8 ;  /* 0x000000000008381c */ /* 0x000fe4000372f070 */
[----:B-----5:R-:W-:Y:S02]  /*0960*/  ISETP.GE.AND P3, PT, R20, 0x1, PT ;  /* 0x000000011400780c */ /* 0x020fe40003f66270 */
[----:B------:R-:W3:Y:S01]  /*0970*/  LDG.E R20, desc[UR4][R22.64+0x8] ;  /* 0x0000080416147981 */ /* 0x000ee2000c1e1900 */
[----:B--2---:R-:W-:Y:S02]  /*0980*/  @P5 ISETP.GE.AND P4, PT, R21, R0, PT ;  /* 0x000000001500520c */ /* 0x004fe40003f86270 */
[----:B------:R-:W-:-:S08]  /*0990*/  @P5 VIMNMX R0, PT, PT, R0, R21, PT ;  /* 0x0000001500005248 */ /* 0x000fd00003fe0100 */
[----:B------:R-:W2:Y:S01]  /*09a0*/  @P3 LDG.E R21, desc[UR4][R18.64+0x4] ;  /* 0x0000040412153981 */ /* 0x000ea2000c1e1900 */
[----:B------:R-:W-:Y:S01]  /*09b0*/  @!P1 VIADD R2, R27, 0xb ;  /* 0x0000000b1b029836 */ /* 0x000fe20000000000 */
[----:B--2---:R-:W-:Y:S02]  /*09c0*/  @P3 ISETP.GE.AND P2, PT, R21, R0, PT ;  /* 0x000000001500320c */ /* 0x004fe40003f46270 */
[----:B------:R-:W-:Y:S02]  /*09d0*/  @P3 VIMNMX R0, PT, PT, R0, R21, PT ;  /* 0x0000001500003248 */ /* 0x000fe40003fe0100 */
[----:B------:R-:W2:Y:S01]  /*09e0*/  LDG.E R21, desc[UR4][R22.64+0xc] ;  /* 0x00000c0416157981 */ /* 0x000ea2000c1e1900 */
[----:B------:R-:W-:Y:S02]  /*09f0*/  @P5 SEL R2, R29, R2, !P4 ;  /* 0x000000021d025207 */ /* 0x000fe40006000000 */
[----:B---3--:R-:W-:Y:S02]  /*0a00*/  ISETP.GE.AND P4, PT, R20, 0x1, PT ;  /* 0x000000011400780c */ /* 0x008fe40003f86270 */
[----:B--2---:R-:W-:-:S11]  /*0a10*/  ISETP.GE.AND P5, PT, R21, 0x1, PT ;  /* 0x000000011500780c */ /* 0x004fd60003fa6270 */
[----:B------:R-:W2:Y:S04]  /*0a20*/  @P4 LDG.E R21, desc[UR4][R18.64+0x8] ;  /* 0x0000080412154981 */ /* 0x000ea8000c1e1900 */
[----:B------:R-:W3:Y:S01]  /*0a30*/  @P5 LDG.E R29, desc[UR4][R18.64+0xc] ;  /* 0x00000c04121d5981 */ /* 0x000ee2000c1e1900 */
[----:B------:R-:W-:Y:S02]  /*0a40*/  PLOP3.LUT P1, PT, PT, PT, PT, 0x80, 0x8 ;  /* 0x000000000008781c */ /* 0x000fe40003f2f070 */
[----:B------:R-:W-:Y:S02]  /*0a50*/  @P3 PLOP3.LUT P1, PT, P2, PT, PT, 0x80, 0x8 ;  /* 0x000000000008381c */ /* 0x000fe4000172f070 */
[----:B------:R-:W-:-:S11]  /*0a60*/  PLOP3.LUT P2, PT, PT, PT, PT, 0x80, 0x8 ;  /* 0x000000000008781c */ /* 0x000fd60003f4f070 */
[----:B------:R-:W-:Y:S01]  /*0a70*/  @!P1 VIADD R2, R27, 0xd ;  /* 0x0000000d1b029836 */ /* 0x000fe20000000000 */
[----:B------:R-:W-:Y:S02]  /*0a80*/  PLOP3.LUT P1, PT, PT, PT, PT, 0x80, 0x8 ;  /* 0x000000000008781c */ /* 0x000fe40003f2f070 */
[----:B--2---:R-:W-:Y:S02]  /*0a90*/  @P4 ISETP.GE.AND P6, PT, R21, R0, PT ;  /* 0x000000001500420c */ /* 0x004fe40003fc6270 */
[----:B------:R-:W-:Y:S02]  /*0aa0*/  @P4 VIMNMX R0, PT, PT, R0, R21, PT ;  /* 0x0000001500004248 */ /* 0x000fe40003fe0100 */
[----:B------:R-:W-:Y:S02]  /*0ab0*/  @P4 PLOP3.LUT P2, PT, P6, PT, PT, 0x80, 0x8 ;  /* 0x000000000008481c */ /* 0x000fe4000374f070 */
[----:B---3--:R-:W-:-:S04]  /*0ac0*/  @P5 ISETP.GE.AND P6, PT, R29, R0, PT ;  /* 0x000000001d00520c */ /* 0x008fc80003fc6270 */
[----:B------:R-:W-:-:S07]  /*0ad0*/  @P5 PLOP3.LUT P1, PT, P6, PT, PT, 0x80, 0x8 ;  /* 0x000000000008581c */ /* 0x000fce000372f070 */
[----:B------:R-:W-:-:S06]  /*0ae0*/  @!P2 VIADD R2, R27, 0xe ;  /* 0x0000000e1b02a836 */ /* 0x000fcc0000000000 */
[C---:B------:R-:W-:Y:S02]  /*0af0*/  @!P1 VIADD R2, R27.reuse, 0xf ;  /* 0x0000000f1b029836 */ /* 0x040fe40000000000 */
[----:B------:R-:W-:-:S05]  /*0b00*/  VIADD R27, R27, 0x10 ;  /* 0x000000101b1b7836 */ /* 0x000fca0000000000 */
[----:B------:R-:W-:Y:S02]  /*0b10*/  ISETP.GE.AND P1, PT, R27, R24, PT ;  /* 0x000000181b00720c */ /* 0x000fe40003f26270 */
[----:B------:R-:W-:-:S11]  /*0b20*/  @P5 VIMNMX R0, PT, PT, R0, R29, PT ;  /* 0x0000001d00005248 */ /* 0x000fd60003fe0100 */
[----:B------:R-:W-:Y:S05]  /*0b30*/  @!P1 BRA `(.L_x_4) ;  /* 0xfffffff400d49947 */ /* 0x000fea000383ffff */
.L_x_3:
[----:B------:R-:W-:-:S05]  /*0b40*/  IMAD.IADD R16, R25, 0x1, -R27 ;  /* 0x0000000119107824 */ /* 0x000fca00078e0a1b */
[----:B------:R-:W-:-:S13]  /*0b50*/  ISETP.GT.AND P1, PT, R16, 0x4, PT ;  /* 0x000000041000780c */ /* 0x000fda0003f24270 */
[----:B------:R-:W-:Y:S05]  /*0b60*/  @!P1 BRA `(.L_x_5) ;  /* 0x0000000400189947 */ /* 0x000fea0003800000 */
[----:B------:R-:W1:Y:S01]  /*0b70*/  LDC.64 R16, c[0x0][0x388] ;  /* 0x0000e200ff107b82 */ /* 0x000e620000000a00 */
[----:B------:R-:W-:-:S04]  /*0b80*/  IMAD R21, R3, R6, R27 ;  /* 0x0000000603157224 */ /* 0x000fc800078e021b */
[----:B-1----:R-:W-:-:S05]  /*0b90*/  IMAD.WIDE.U32 R20, R21, 0x4, R16 ;  /* 0x0000000415147825 */ /* 0x002fca00078e0010 */
[----:B------:R-:W2:Y:S04]  /*0ba0*/  LDG.E R18, desc[UR4][R20.64] ;  /* 0x0000000414127981 */ /* 0x000ea8000c1e1900 */
[----:B------:R-:W3:Y:S04]  /*0bb0*/  LDG.E R22, desc[UR4][R20.64+0x4] ;  /* 0x0000040414167981 */ /* 0x000ee8000c1e1900 */
[----:B------:R-:W4:Y:S04]  /*0bc0*/  LDG.E R26, desc[UR4][R20.64+0xc] ;  /* 0x00000c04141a7981 */ /* 0x000f28000c1e1900 */
[----:B------:R-:W5:Y:S01]  /*0bd0*/  LDG.E R24, desc[UR4][R20.64+0x8] ;  /* 0x0000080414187981 */ /* 0x000f62000c1e1900 */
[C---:B------:R-:W-:Y:S01]  /*0be0*/  VIADD R23, R27.reuse, 0x4 ;  /* 0x000000041b177836 */ /* 0x040fe20000000000 */
[----:B--2---:R-:W-:Y:S01]  /*0bf0*/  ISETP.GE.AND P2, PT, R18, 0x1, PT ;  /* 0x000000011200780c */ /* 0x004fe20003f46270 */
[----:B------:R-:W-:-:S12]  /*0c00*/  IMAD.WIDE.U32 R18, R27, 0x4, R10 ;  /* 0x000000041b127825 */ /* 0x000fd800078e000a */
[----:B------:R-:W2:Y:S01]  /*0c10*/  @P2 LDG.E R29, desc[UR4][R18.64] ;  /* 0x00000004121d2981 */ /* 0x000ea2000c1e1900 */
[----:B---3--:R-:W-:Y:S01]  /*0c20*/  ISETP.GE.AND P0, PT, R22, 0x1, PT ;  /* 0x000000011600780c */ /* 0x008fe20003f06270 */
[----:B------:R-:W-:-:S04]  /*0c30*/  IMAD R22, R3, R6, R23 ;  /* 0x0000000603167224 */ /* 0x000fc800078e0217 */
[----:B------:R-:W-:Y:S01]  /*0c40*/  IMAD.WIDE.U32 R16, R22, 0x4, R16 ;  /* 0x0000000416107825 */ /* 0x000fe200078e0010 */
[----:B----4-:R-:W-:-:S04]  /*0c50*/  ISETP.GE.AND P6, PT, R26, 0x1, PT ;  /* 0x000000011a00780c */ /* 0x010fc80003fc6270 */
[----:B------:R-:W3:Y:S04]  /*0c60*/  LDG.E R26, desc[UR4][R16.64] ;  /* 0x00000004101a7981 */ /* 0x000ee8000c1e1900 */
[----:B------:R-:W4:Y:S01]  /*0c70*/  @P0 LDG.E R22, desc[UR4][R18.64+0x4] ;  /* 0x0000040412160981 */ /* 0x000f22000c1e1900 */
[----:B-----5:R-:W-:-:S03]  /*0c80*/  ISETP.GE.AND P1, PT, R24, 0x1, PT ;  /* 0x000000011800780c */ /* 0x020fc60003f26270 */
[----:B------:R-:W5:Y:S04]  /*0c90*/  LDG.E R20, desc[UR4][R16.64+0x4] ;  /* 0x0000040410147981 */ /* 0x000f68000c1e1900 */
[----:B------:R-:W5:Y:S01]  /*0ca0*/  LDG.E R21, desc[UR4][R16.64+0x8] ;  /* 0x0000080410157981 */ /* 0x000f62000c1e1900 */
[----:B------:R-:W-:-:S03]  /*0cb0*/  PLOP3.LUT P4, PT, PT, PT, PT, 0x80, 0x8 ;  /* 0x000000000008781c */ /* 0x000fc60003f8f070 */
[----:B------:R-:W5:Y:S04]  /*0cc0*/  @P6 LDG.E R24, desc[UR4][R18.64+0xc] ;  /* 0x00000c0412186981 */ /* 0x000f68000c1e1900 */
[----:B------:R-:W5:Y:S01]  /*0cd0*/  LDG.E R16, desc[UR4][R16.64+0xc] ;  /* 0x00000c0410107981 */ /* 0x000f62000c1e1900 */
[----:B--2---:R-:W-:Y:S02]  /*0ce0*/  @P2 ISETP.GE.AND P3, PT, R29, R0, PT ;  /* 0x000000001d00220c */ /* 0x004fe40003f66270 */
[----:B------:R-:W-:Y:S02]  /*0cf0*/  @P2 VIMNMX R0, PT, PT, R0, R29, PT ;  /* 0x0000001d00002248 */ /* 0x000fe40003fe0100 */
[----:B------:R-:W2:Y:S01]  /*0d00*/  @P1 LDG.E R29, desc[UR4][R18.64+0x8] ;  /* 0x00000804121d1981 */ /* 0x000ea2000c1e1900 */
[----:B------:R-:W-:-:S02]  /*0d10*/  @P2 SEL R2, R27, R2, !P3 ;  /* 0x000000021b022207 */ /* 0x000fc40005800000 */
[----:B----4-:R-:W-:-:S04]  /*0d20*/  @P0 ISETP.GE.AND P5, PT, R22, R0, PT ;  /* 0x000000001600020c */ /* 0x010fc80003fa6270 */
[----:B------:R-:W-:Y:S02]  /*0d30*/  @P0 PLOP3.LUT P4, PT, P5, PT, PT, 0x80, 0x8 ;  /* 0x000000000008081c */ /* 0x000fe40002f8f070 */
[----:B---3--:R-:W-:Y:S02]  /*0d40*/  ISETP.GE.AND P5, PT, R26, 0x1, PT ;  /* 0x000000011a00780c */ /* 0x008fe40003fa6270 */
[----:B-----5:R-:W-:Y:S02]  /*0d50*/  ISETP.GE.AND P3, PT, R20, 0x1, PT ;  /* 0x000000011400780c */ /* 0x020fe40003f66270 */
[----:B------:R-:W-:Y:S01]  /*0d60*/  ISETP.GE.AND P2, PT, R21, 0x1, PT ;  /* 0x000000011500780c */ /* 0x000fe20003f46270 */
[----:B------:R-:W-:Y:S01]  /*0d70*/  IMAD.WIDE.U32 R20, R23, 0x4, R10 ;  /* 0x0000000417147825 */ /* 0x000fe200078e000a */
[----:B------:R-:W-:-:S05]  /*0d80*/  @P0 VIMNMX R0, PT, PT, R0, R22, PT ;  /* 0x0000001600000248 */ /* 0x000fca0003fe0100 */
[----:B------:R-:W-:Y:S02]  /*0d90*/  @!P4 VIADD R2, R27, 0x1 ;  /* 0x000000011b02c836 */ /* 0x000fe40000000000 */
[----:B------:R-:W3:Y:S04]  /*0da0*/  @P5 LDG.E R19, desc[UR4][R20.64] ;  /* 0x0000000414135981 */ /* 0x000ee8000c1e1900 */
[----:B------:R-:W4:Y:S01]  /*0db0*/  @P2 LDG.E R18, desc[UR4][R20.64+0x8] ;  /* 0x0000080414122981 */ /* 0x000f22000c1e1900 */
[----:B--2---:R-:W-:Y:S02]  /*0dc0*/  @P1 ISETP.GE.AND P4, PT, R29, R0, PT ;  /* 0x000000001d00120c */ /* 0x004fe40003f86270 */
[----:B------:R-:W-:Y:S02]  /*0dd0*/  @P1 VIMNMX R0, PT, PT, R0, R29, PT ;  /* 0x0000001d00001248 */ /* 0x000fe40003fe0100 */
[----:B------:R-:W2:Y:S01]  /*0de0*/  @P3 LDG.E R29, desc[UR4][R20.64+0x4] ;  /* 0x00000404141d3981 */ /* 0x000ea2000c1e1900 */
[----:B------:R-:W-:-:S02]  /*0df0*/  PLOP3.LUT P0, PT, PT, PT, PT, 0x80, 0x8 ;  /* 0x000000000008781c */ /* 0x000fc40003f0f070 */
[----:B------:R-:W-:Y:S02]  /*0e00*/  @P1 PLOP3.LUT P0, PT, P4, PT, PT, 0x80, 0x8 ;  /* 0x000000000008181c */ /* 0x000fe4000270f070 */
[----:B------:R-:W-:Y:S02]  /*0e10*/  @P6 ISETP.GE.AND P4, PT, R24, R0, PT ;  /* 0x000000001800620c */ /* 0x000fe40003f86270 */
[----:B------:R-:W-:-:S09]  /*0e20*/  @P6 VIMNMX R0, PT, PT, R0, R24, PT ;  /* 0x0000001800006248 */ /* 0x000fd20003fe0100 */
[----:B------:R-:W-:Y:S01]  /*0e30*/  @!P0 VIADD R2, R27, 0x2 ;  /* 0x000000021b028836 */ /* 0x000fe20000000000 */
[----:B------:R-:W-:Y:S02]  /*0e40*/  PLOP3.LUT P0, PT, PT, PT, PT, 0x80, 0x8 ;  /* 0x000000000008781c */ /* 0x000fe40003f0f070 */
[----:B------:R-:W-:Y:S02]  /*0e50*/  @P6 PLOP3.LUT P0, PT, P4, PT, PT, 0x80, 0x8 ;  /* 0x000000000008681c */ /* 0x000fe4000270f070 */
[----:B---3--:R-:W-:Y:S02]  /*0e60*/  @P5 ISETP.GE.AND P4, PT, R19, R0, PT ;  /* 0x000000001300520c */ /* 0x008fe40003f86270 */
[----:B------:R-:W-:-:S09]  /*0e70*/  @P5 VIMNMX R0, PT, PT, R0, R19, PT ;  /* 0x0000001300005248 */ /* 0x000fd20003fe0100 */
[----:B------:R-:W-:Y:S01]  /*0e80*/  @!P0 VIADD R2, R27, 0x3 ;  /* 0x000000031b028836 */ /* 0x000fe20000000000 */
[----:B------:R-:W-:Y:S02]  /*0e90*/  PLOP3.LUT P0, PT, PT, PT, PT, 0x80, 0x8 ;  /* 0x000000000008781c */ /* 0x000fe40003f0f070 */
[----:B--2---:R-:W-:Y:S02]  /*0ea0*/  @P3 ISETP.GE.AND P1, PT, R29, R0, PT ;  /* 0x000000001d00320c */ /* 0x004fe40003f26270 */
[----:B------:R-:W-:Y:S02]  /*0eb0*/  @P3 VIMNMX R0, PT, PT, R0, R29, PT ;  /* 0x0000001d00003248 */ /* 0x000fe40003fe0100 */
[----:B------:R-:W-:Y:S02]  /*0ec0*/  @P3 PLOP3.LUT P0, PT, P1, PT, PT, 0x80, 0x8 ;  /* 0x000000000008381c */ /* 0x000fe40000f0f070 */
[----:B----4-:R-:W-:Y:S02]  /*0ed0*/  @P2 ISETP.GE.AND P6, PT, R18, R0, PT ;  /* 0x000000001200220c */ /* 0x010fe40003fc6270 */
[----:B------:R-:W-:-:S02]  /*0ee0*/  PLOP3.LUT P1, PT, PT, PT, PT, 0x80, 0x8 ;  /* 0x000000000008781c */ /* 0x000fc40003f2f070 */
[----:B------:R-:W-:Y:S02]  /*0ef0*/  @P2 PLOP3.LUT P1, PT, P6, PT, PT, 0x80, 0x8 ;  /* 0x000000000008281c */ /* 0x000fe4000372f070 */
[----:B------:R-:W-:-:S13]  /*0f00*/  ISETP.GE.AND P6, PT, R16, 0x1, PT ;  /* 0x000000011000780c */ /* 0x000fda0003fc6270 */
[----:B------:R-:W2:Y:S01]  /*0f10*/  @P6 LDG.E R21, desc[UR4][R20.64+0xc] ;  /* 0x00000c0414156981 */ /* 0x000ea2000c1e1900 */
[----:B------:R-:W-:Y:S02]  /*0f20*/  @P2 VIMNMX R0, PT, PT, R0, R18, PT ;  /* 0x0000001200002248 */ /* 0x000fe40003fe0100 */
[C---:B------:R-:W-:Y:S02]  /*0f30*/  @P5 SEL R2, R23.reuse, R2, !P4 ;  /* 0x0000000217025207 */ /* 0x040fe40006000000 */
[----:B------:R-:W-:Y:S01]  /*0f40*/  PLOP3.LUT P4, PT, PT, PT, PT, 0x80, 0x8 ;  /* 0x000000000008781c */ /* 0x000fe20003f8f070 */
[C---:B------:R-:W-:Y:S01]  /*0f50*/  @!P0 VIADD R2, R23.reuse, 0x1 ;  /* 0x0000000117028836 */ /* 0x040fe20000000000 */
[----:B------:R-:W-:Y:S01]  /*0f60*/  PLOP3.LUT P0, PT, PT, PT, PT, 0x8, 0x80 ;  /* 0x000000000080781c */ /* 0x000fe20003f0e170 */
[C---:B------:R-:W-:Y:S02]  /*0f70*/  @!P1 VIADD R2, R23.reuse, 0x2 ;  /* 0x0000000217029836 */ /* 0x040fe40000000000 */
[----:B------:R-:W-:Y:S01]  /*0f80*/  VIADD R27, R23, 0x4 ;  /* 0x00000004171b7836 */ /* 0x000fe20000000000 */
[----:B--2---:R-:W-:-:S04]  /*0f90*/  @P6 ISETP.GE.AND P5, PT, R21, R0, PT ;  /* 0x000000001500620c */ /* 0x004fc80003fa6270 */
[----:B------:R-:W-:Y:S02]  /*0fa0*/  @P6 PLOP3.LUT P4, PT, P5, PT, PT, 0x80, 0x8 ;  /* 0x000000000008681c */ /* 0x000fe40002f8f070 */
[----:B------:R-:W-:-:S11]  /*0fb0*/  @P6 VIMNMX R0, PT, PT, R0, R21, PT ;  /* 0x0000001500006248 */ /* 0x000fd60003fe0100 */
[----:B------:R-:W-:-:S07]  /*0fc0*/  @!P4 VIADD R2, R23, 0x3 ;  /* 0x000000031702c836 */ /* 0x000fce0000000000 */
.L_x_5:
[----:B------:R-:W-:-:S13]  /*0fd0*/  ISETP.NE.OR P0, PT, R27, R25, P0 ;  /* 0x000000191b00720c */ /* 0x000fda0000705670 */
[----:B------:R-:W-:Y:S05]  /*0fe0*/  @!P0 BRA `(.L_x_1) ;  /* 0x0000000000988947 */ /* 0x000fea0003800000 */
.L_x_2:
[----:B------:R-:W1:Y:S08]  /*0ff0*/  LDC R6, c[0x0][0x390] ;  /* 0x0000e400ff067b82 */ /* 0x000e700000000800 */
[----:B------:R-:W2:Y:S01]  /*1000*/  LDC.64 R10, c[0x0][0x3a0] ;  /* 0x0000e800ff0a7b82 */ /* 0x000ea20000000a00 */
[----:B-1----:R-:W-:-:S04]  /*1010*/  IMAD R19, R3, R6, R27 ;  /* 0x0000000603137224 */ /* 0x002fc800078e021b */
[----:B0-----:R-:W-:-:S05]  /*1020*/  IMAD.WIDE.U32 R18, R19, 0x4, R14 ;  /* 0x0000000413127825 */ /* 0x001fca00078e000e */
[----:B------:R-:W3:Y:S04]  /*1030*/  LDG.E R17, desc[UR4][R18.64] ;  /* 0x0000000412117981 */ /* 0x000ee8000c1e1900 */
[----:B------:R-:W4:Y:S04]  /*1040*/  LDG.E R16, desc[UR4][R18.64+0x4] ;  /* 0x0000040412107981 */ /* 0x000f28000c1e1900 */
[----:B------:R-:W5:Y:S01]  /*1050*/  LDG.E R20, desc[UR4][R18.64+0x8] ;  /* 0x0000080412147981 */ /* 0x000f62000c1e1900 */
[----:B---3--:R-:W-:Y:S02]  /*1060*/  ISETP.GE.AND P5, PT, R17, 0x1, PT ;  /* 0x000000011100780c */ /* 0x008fe40003fa6270 */
[----:B----4-:R-:W-:Y:S01]  /*1070*/  ISETP.GE.AND P2, PT, R16, 0x1, PT ;  /* 0x000000011000780c */ /* 0x010fe20003f46270 */
[----:B--2---:R-:W-:Y:S01]  /*1080*/  IMAD.WIDE.U32 R16, R27, 0x4, R10 ;  /* 0x000000041b107825 */ /* 0x004fe200078e000a */
[----:B-----5:R-:W-:-:S02]  /*1090*/  ISETP.GE.AND P3, PT, R20, 0x1, PT ;  /* 0x000000011400780c */ /* 0x020fc40003f66270 */
[----:B------:R-:W2:Y:S07]  /*10a0*/  LDG.E R20, desc[UR4][R18.64+0xc] ;  /* 0x00000c0412147981 */ /* 0x000eae000c1e1900 */
[----:B------:R-:W3:Y:S04]  /*10b0*/  @P5 LDG.E R21, desc[UR4][R16.64] ;  /* 0x0000000410155981 */ /* 0x000ee8000c1e1900 */
[----:B------:R-:W4:Y:S04]  /*10c0*/  @P2 LDG.E R23, desc[UR4][R16.64+0x4] ;  /* 0x0000040410172981 */ /* 0x000f28000c1e1900 */
[----:B------:R-:W5:Y:S01]  /*10d0*/  @P3 LDG.E R29, desc[UR4][R16.64+0x8] ;  /* 0x00000804101d3981 */ /* 0x000f62000c1e1900 */
[----:B------:R-:W-:-:S02]  /*10e0*/  PLOP3.LUT P1, PT, PT, PT, PT, 0x80, 0x8 ;  /* 0x000000000008781c */ /* 0x000fc40003f2f070 */
[----:B---3--:R-:W-:Y:S02]  /*10f0*/  @P5 ISETP.GE.AND P6, PT, R21, R0, PT ;  /* 0x000000001500520c */ /* 0x008fe40003fc6270 */
[----:B------:R-:W-:-:S04]  /*1100*/  @P5 VIMNMX R0, PT, PT, R0, R21, PT ;  /* 0x0000001500005248 */ /* 0x000fc80003fe0100 */
[----:B----4-:R-:W-:Y:S02]  /*1110*/  @P2 ISETP.GE.AND P0, PT, R23, R0, PT ;  /* 0x000000001700220c */ /* 0x010fe40003f06270 */
[----:B------:R-:W-:Y:S02]  /*1120*/  @P2 VIMNMX R0, PT, PT, R0, R23, PT ;  /* 0x0000001700002248 */ /* 0x000fe40003fe0100 */
[----:B------:R-:W-:Y:S02]  /*1130*/  @P2 PLOP3.LUT P1, PT, P0, PT, PT, 0x80, 0x8 ;  /* 0x000000000008281c */ /* 0x000fe4000072f070 */
[----:B-----5:R-:W-:Y:S02]  /*1140*/  @P3 ISETP.GE.AND P4, PT, R29, R0, PT ;  /* 0x000000001d00320c */ /* 0x020fe40003f86270 */
[----:B------:R-:W-:Y:S02]  /*1150*/  PLOP3.LUT P0, PT, PT, PT, PT, 0x80, 0x8 ;  /* 0x000000000008781c */ /* 0x000fe40003f0f070 */
[----:B------:R-:W-:-:S02]  /*1160*/  @P3 PLOP3.LUT P0, PT, P4, PT, PT, 0x80, 0x8 ;  /* 0x000000000008381c */ /* 0x000fc4000270f070 */
[----:B--2---:R-:W-:-:S13]  /*1170*/  ISETP.GE.AND P4, PT, R20, 0x1, PT ;  /* 0x000000011400780c */ /* 0x004fda0003f86270 */
[----:B------:R-:W2:Y:S01]  /*1180*/  @P4 LDG.E R17, desc[UR4][R16.64+0xc] ;  /* 0x00000c0410114981 */ /* 0x000ea2000c1e1900 */
[----:B------:R-:W-:Y:S02]  /*1190*/  @P3 VIMNMX R0, PT, PT, R0, R29, PT ;  /* 0x0000001d00003248 */ /* 0x000fe40003fe0100 */
[C---:B------:R-:W-:Y:S01]  /*11a0*/  @P5 SEL R2, R27.reuse, R2, !P6 ;  /* 0x000000021b025207 */ /* 0x040fe20007000000 */
[C---:B------:R-:W-:Y:S01]  /*11b0*/  @!P1 VIADD R2, R27.reuse, 0x1 ;  /* 0x000000011b029836 */ /* 0x040fe20000000000 */
[----:B------:R-:W-:Y:S01]  /*11c0*/  PLOP3.LUT P1, PT, PT, PT, PT, 0x80, 0x8 ;  /* 0x000000000008781c */ /* 0x000fe20003f2f070 */
[----:B------:R-:W-:Y:S01]  /*11d0*/  @!P0 VIADD R2, R27, 0x2 ;  /* 0x000000021b028836 */ /* 0x000fe20000000000 */
[----:B--2---:R-:W-:-:S04]  /*11e0*/  @P4 ISETP.GE.AND P5, PT, R17, R0, PT ;  /* 0x000000001100420c */ /* 0x004fc80003fa6270 */
[----:B------:R-:W-:-:S13]  /*11f0*/  @P4 PLOP3.LUT P1, PT, P5, PT, PT, 0x80, 0x8 ;  /* 0x000000000008481c */ /* 0x000fda0002f2f070 */
[C---:B------:R-:W-:Y:S02]  /*1200*/  @!P1 VIADD R2, R27.reuse, 0x3 ;  /* 0x000000031b029836 */ /* 0x040fe40000000000 */
[----:B------:R-:W-:-:S05]  /*1210*/  VIADD R27, R27, 0x4 ;  /* 0x000000041b1b7836 */ /* 0x000fca0000000000 */
[----:B------:R-:W-:Y:S02]  /*1220*/  ISETP.NE.AND P0, PT, R27, R25, PT ;  /* 0x000000191b00720c */ /* 0x000fe40003f05270 */
[----:B------:R-:W-:-:S11]  /*1230*/  @P4 VIMNMX R0, PT, PT, R0, R17, PT ;  /* 0x0000001100004248 */ /* 0x000fd60003fe0100 */
[----:B------:R-:W-:Y:S05]  /*1240*/  @P0 BRA `(.L_x_2) ;  /* 0xfffffffc00680947 */ /* 0x000fea000383ffff */
.L_x_1:
[----:B------:R-:W-:-:S13]  /*1250*/  ISETP.NE.AND P0, PT, R7, RZ, PT ;  /* 0x000000ff0700720c */ /* 0x000fda0003f05270 */
[----:B------:R-:W-:Y:S05]  /*1260*/  @!P0 BRA `(.L_x_0) ;  /* 0x0000000000648947 */ /* 0x000fea0003800000 */
[----:B0-----:R-:W0:Y:S01]  /*1270*/  LDC.64 R14, c[0x0][0x388] ;  /* 0x0000e200ff0e7b82 */ /* 0x001e220000000a00 */
[----:B------:R-:W-:Y:S02]  /*1280*/  IMAD R17, R3, R6, R25 ;  /* 0x0000000603117224 */ /* 0x000fe400078e0219 */
[----:B------:R-:W-:-:S04]  /*1290*/  IMAD.WIDE.U32 R10, R25, 0x4, R10 ;  /* 0x00000004190a7825 */ /* 0x000fc800078e000a */
[----:B------:R-:W-:Y:S02]  /*12a0*/  IMAD.MOV.U32 R16, RZ, RZ, R10 ;  /* 0x000000ffff107224 */ /* 0x000fe400078e000a */
[----:B------:R-:W-:Y:S02]  /*12b0*/  IMAD.MOV R10, RZ, RZ, -R7 ;  /* 0x000000ffff0a7224 */ /* 0x000fe400078e0a07 */
[----:B0-----:R-:W-:-:S04]  /*12c0*/  IMAD.WIDE.U32 R14, R17, 0x4, R14 ;  /* 0x00000004110e7825 */ /* 0x001fc800078e000e */
[----:B------:R-:W-:-:S07]  /*12d0*/  IMAD.MOV.U32 R17, RZ, RZ, R11 ;  /* 0x000000ffff117224 */ /* 0x000fce00078e000b */
.L_x_6:
[----:B------:R-:W-:Y:S02]  /*12e0*/  IMAD.MOV.U32 R6, RZ, RZ, R14 ;  /* 0x000000ffff067224 */ /* 0x000fe400078e000e */
[----:B------:R-:W-:-:S05]  /*12f0*/  IMAD.MOV.U32 R7, RZ, RZ, R15 ;  /* 0x000000ffff077224 */ /* 0x000fca00078e000f */
[----:B------:R-:W2:Y:S02]  /*1300*/  LDG.E R6, desc[UR4][R6.64] ;  /* 0x0000000406067981 */ /* 0x000ea4000c1e1900 */
[----:B--2---:R-:W-:-:S13]  /*1310*/  ISETP.GE.AND P0, PT, R6, 0x1, PT ;  /* 0x000000010600780c */ /* 0x004fda0003f06270 */
[----:B------:R-:W-:Y:S02]  /*1320*/  @P0 IMAD.MOV.U32 R6, RZ, RZ, R16 ;  /* 0x000000ffff060224 */ /* 0x000fe400078e0010 */
[----:B------:R-:W-:-:S05]  /*1330*/  @P0 IMAD.MOV.U32 R7, RZ, RZ, R17 ;  /* 0x000000ffff070224 */ /* 0x000fca00078e0011 */
[----:B------:R-:W2:Y:S01]  /*1340*/  @P0 LDG.E R11, desc[UR4][R6.64] ;  /* 0x00000004060b0981 */ /* 0x000ea2000c1e1900 */
[----:B------:R-:W-:Y:S01]  /*1350*/  VIADD R10, R10, 0x1 ;  /* 0x000000010a0a7836 */ /* 0x000fe20000000000 */
[----:B------:R-:W-:Y:S02]  /*1360*/  IADD3 R14, P3, PT, R14, 0x4, RZ ;  /* 0x000000040e0e7810 */ /* 0x000fe40007f7e0ff */
[----:B------:R-:W-:Y:S02]  /*1370*/  IADD3 R16, P2, PT, R16, 0x4, RZ ;  /* 0x0000000410107810 */ /* 0x000fe40007f5e0ff */
[----:B------:R-:W-:Y:S01]  /*1380*/  ISETP.NE.AND P4, PT, R10, RZ, PT ;  /* 0x000000ff0a00720c */ /* 0x000fe20003f85270 */
[----:B------:R-:W-:Y:S02]  /*1390*/  IMAD.X R15, RZ, RZ, R15, P3 ;  /* 0x000000ffff0f7224 */ /* 0x000fe400018e060f */
[----:B------:R-:W-:Y:S01]  /*13a0*/  IMAD.X R17, RZ, RZ, R17, P2 ;  /* 0x000000ffff117224 */ /* 0x000fe200010e0611 */
[----:B--2---:R-:W-:-:S02]  /*13b0*/  @P0 ISETP.GE.AND P1, PT, R11, R0, PT ;  /* 0x000000000b00020c */ /* 0x004fc40003f26270 */
[----:B------:R-:W-:Y:S02]  /*13c0*/  @P0 VIMNMX R0, PT, PT, R0, R11, PT ;  /* 0x0000000b00000248 */ /* 0x000fe40003fe0100 */
[C---:B------:R-:W-:Y:S01]  /*13d0*/  @P0 SEL R2, R25.reuse, R2, !P1 ;  /* 0x0000000219020207 */ /* 0x040fe20004800000 */
[----:B------:R-:W-:-:S04]  /*13e0*/  VIADD R25, R25, 0x1 ;  /* 0x0000000119197836 */ /* 0x000fc80000000000 */
[----:B------:R-:W-:Y:S05]  /*13f0*/  @P4 BRA `(.L_x_6) ;  /* 0xfffffffc00b84947 */ /* 0x000fea000383ffff */
.L_x_0:
[----:B------:R-:W-:-:S13]  /*1400*/  ISETP.GT.AND P0, PT, R5, R0, PT ;  /* 0x000000000500720c */ /* 0x000fda0003f04270 */
[----:B------:R-:W-:Y:S05]  /*1410*/  @!P0 BRA `(.L_x_7) ;  /* 0x0000000000588947 */ /* 0x000fea0003800000 */
[----:B------:R-:W1:Y:S01]  /*1420*/  LDC.64 R10, c[0x0][0x388] ;  /* 0x0000e200ff0a7b82 */ /* 0x000e620000000a00 */
[----:B------:R-:W2:Y:S02]  /*1430*/  LDCU UR6, c[0x0][0x390] ;  /* 0x00007200ff0677ac */ /* 0x000ea40008000800 */
[----:B--2---:R-:W-:-:S04]  /*1440*/  IMAD R7, R3, UR6, R2 ;  /* 0x0000000603077c24 */ /* 0x004fc8000f8e0202 */
[----:B-1----:R-:W-:-:S05]  /*1450*/  IMAD.WIDE R6, R7, 0x4, R10 ;  /* 0x0000000407067825 */ /* 0x002fca00078e020a */
[----:B------:R-:W2:Y:S02]  /*1460*/  LDG.E R5, desc[UR4][R6.64] ;  /* 0x0000000406057981 */ /* 0x000ea4000c1e1900 */
[----:B--2---:R-:W-:-:S05]  /*1470*/  VIMNMX R0, PT, PT, R4, R5, PT ;  /* 0x0000000504007248 */ /* 0x004fca0003fe0100 */
[----:B------:R-:W-:-:S05]  /*1480*/  IMAD.IADD R13, R5, 0x1, -R0 ;  /* 0x00000001050d7824 */ /* 0x000fca00078e0a00 */
[----:B------:R1:W-:Y:S04]  /*1490*/  STG.E desc[UR4][R6.64], R13 ;  /* 0x0000000d06007986 */ /* 0x0003e8000c101904 */
[----:B------:R-:W0:Y:S01]  /*14a0*/  LDG.E R5, desc[UR4][R8.64] ;  /* 0x0000000408057981 */ /* 0x000e22000c1e1900 */
[----:B------:R-:W-:Y:S02]  /*14b0*/  IMAD R3, R2, UR6, R3 ;  /* 0x0000000602037c24 */ /* 0x000fe4000f8e0203 */
[----:B0-----:R-:W-:Y:S02]  /*14c0*/  IMAD.IADD R15, R5, 0x1, -R0 ;  /* 0x00000001050f7824 */ /* 0x001fe400078e0a00 */
[----:B------:R-:W-:Y:S02]  /*14d0*/  IMAD.WIDE R4, R3, 0x4, R10 ;  /* 0x0000000403047825 */ /* 0x000fe400078e020a */
[----:B------:R-:W0:Y:S01]  /*14e0*/  LDC.64 R10, c[0x0][0x398] ;  /* 0x0000e600ff0a7b82 */ /* 0x000e220000000a00 */
[----:B------:R-:W-:Y:S04]  /*14f0*/  STG.E desc[UR4][R8.64], R15 ;  /* 0x0000000f08007986 */ /* 0x000fe8000c101904 */
[----:B------:R-:W2:Y:S02]  /*1500*/  LDG.E R3, desc[UR4][R4.64] ;  /* 0x0000000404037981 */ /* 0x000ea4000c1e1900 */
[----:B--2---:R-:W-:-:S02]  /*1510*/  IMAD.IADD R17, R0, 0x1, R3 ;  /* 0x0000000100117824 */ /* 0x004fc400078e0203 */
[----:B0-----:R-:W-:-:S03]  /*1520*/  IMAD.WIDE R2, R2, 0x4, R10 ;  /* 0x0000000402027825 */ /* 0x001fc600078e020a */
[----:B------:R-:W-:Y:S04]  /*1530*/  STG.E desc[UR4][R4.64], R17 ;  /* 0x0000001104007986 */ /* 0x000fe8000c101904 */
[----:B-1----:R-:W2:Y:S02]  /*1540*/  LDG.E R7, desc[UR4][R2.64] ;  /* 0x0000000402077981 */ /* 0x002ea4000c1e1900 */
[----:B--2---:R-:W-:-:S05]  /*1550*/  IMAD.IADD R7, R7, 0x1, -R0 ;  /* 0x0000000107077824 */ /* 0x004fca00078e0a00 */
[----:B------:R-:W-:Y:S01]  /*1560*/  STG.E desc[UR4][R2.64], R7 ;  /* 0x0000000702007986 */ /* 0x000fe2000c101904 */
[----:B------:R-:W-:Y:S05]  /*1570*/  EXIT ;  /* 0x000000000000794d */ /* 0x000fea0003800000 */
.L_x_7:
[----:B------:R-:W-:-:S05]  /*1580*/  VIADD R3, R0, 0x1 ;  /* 0x0000000100037836 */ /* 0x000fca0000000000 */
[----:B------:R-:W-:Y:S01]  /*1590*/  STG.E desc[UR4][R12.64], R3 ;  /* 0x000000030c007986 */ /* 0x000fe2000c101904 */
[----:B------:R-:W-:Y:S05]  /*15a0*/  EXIT ;  /* 0x000000000000794d */ /* 0x000fea0003800000 */
.L_x_8:
[----:B------:R-:W-:-:S00]  /*15b0*/  BRA `(.L_x_8) ;  /* 0xfffffffc00fc7947 */ /* 0x000fc0000383ffff */
[----:B------:R-:W-:-:S00]  /*15c0*/  NOP ;  /* 0x0000000000007918 */ /* 0x000fc00000000000 */
        /* <DEDUP_REMOVED lines=11> */
.L_x_9:


//--------------------- .nv.shared.reserved.0     --------------------------
	.section	.nv.shared.reserved.0,"aw",@nobits
	.weak		__nv_reservedSMEM_offset_0_alias
	.size		__nv_reservedSMEM_offset_0_alias, 0, 64
	.other		__nv_reservedSMEM_offset_0_alias,@"STO_CUDA_RESERVED_SHARED STV_DEFAULT"
__nv_reservedSMEM_offset_0_alias:
	.zero		0
	.zero		64


//--------------------- .nv.constant0._ZN8parallel14GoldbergTarjan11pushrelableEPiS1_iS1_S1_i --------------------------
	.section	.nv.constant0._ZN8parallel14GoldbergTarjan11pushrelableEPiS1_iS1_S1_i,"a",@progbits
	.sectionflags	@""
	.align	4
.nv.constant0._ZN8parallel14GoldbergTarjan11pushrelableEPiS1_iS1_S1_i:
	.zero		940


//--------------------- SYMBOLS --------------------------

	.type		.nv.reservedSmem.offset0,@object
	.size		.nv.reservedSmem.offset0,0x4
